//
// Generated by NVIDIA NVVM Compiler
//
// Compiler Build ID: CL-36424714
// Cuda compilation tools, release 13.0, V13.0.88
// Based on NVVM 20.0.0
//

.version 9.0
.target sm_100
.address_size 64

	// .globl	_Z13DefaultKernelPfS_S_l

.visible .entry _Z13DefaultKernelPfS_S_l(
	.param .u64 .ptr .align 1 _Z13DefaultKernelPfS_S_l_param_0,
	.param .u64 .ptr .align 1 _Z13DefaultKernelPfS_S_l_param_1,
	.param .u64 .ptr .align 1 _Z13DefaultKernelPfS_S_l_param_2,
	.param .u64 _Z13DefaultKernelPfS_S_l_param_3
)
{
	.reg .pred 	%p<3>;
	.reg .b32 	%r<7>;
	.reg .b32 	%f<3>;
	.reg .b64 	%rd<16>;

	ld.param.u64 	%rd3, [_Z13DefaultKernelPfS_S_l_param_0];
	ld.param.u64 	%rd4, [_Z13DefaultKernelPfS_S_l_param_1];
	ld.param.u64 	%rd5, [_Z13DefaultKernelPfS_S_l_param_2];
	ld.param.u64 	%rd6, [_Z13DefaultKernelPfS_S_l_param_3];
	cvta.to.global.u64 	%rd1, %rd5;
	mov.u32 	%r1, %ntid.x;
	mov.u32 	%r2, %ctaid.x;
	mov.u32 	%r3, %tid.x;
	mad.lo.s32 	%r4, %r1, %r2, %r3;
	cvt.u64.u32 	%rd2, %r4;
	setp.le.s64 	%p1, %rd6, %rd2;
	@%p1 bra 	$L__BB0_4;
	cvta.to.global.u64 	%rd7, %rd3;
	cvta.to.global.u64 	%rd8, %rd4;
	shl.b64 	%rd9, %rd2, 2;
	add.s64 	%rd10, %rd7, %rd9;
	ld.global.f32 	%f1, [%rd10];
	add.s64 	%rd11, %rd8, %rd9;
	ld.global.f32 	%f2, [%rd11];
	setp.ltu.f32 	%p2, %f1, %f2;
	@%p2 bra 	$L__BB0_3;
	add.s64 	%rd13, %rd1, %rd9;
	mov.b32 	%r5, 1065353216;
	st.global.u32 	[%rd13], %r5;
	bra.uni 	$L__BB0_4;
$L__BB0_3:
	add.s64 	%rd15, %rd1, %rd9;
	mov.b32 	%r6, 0;
	st.global.u32 	[%rd15], %r6;
$L__BB0_4:
	ret;

}


// ===== COMPILED SASS (sm_100) =====

	.target	sm_100

	.elftype	@"ET_EXEC"


//--------------------- .note.nv.tkinfo           --------------------------
	.section	.note.nv.tkinfo,"",@"SHT_NOTE"
	.sectionflags	@"SHF_NOTE_NV_TKINFO"
	.tkinfo
        /*0018*/ 	.word	0x00000002
        /*0030*/ 	.string	""
        /*0030*/ 	.string	"ptxas"
        /*0030*/ 	.string	"Cuda compilation tools, release 13.0, V13.0.88"
        /*0030*/ 	.string	"Build cuda_13.0.r13.0/compiler.36424714_0"
        /*0030*/ 	.string	"-arch sm_100 -m 64 "



//--------------------- .note.nv.cuinfo           --------------------------
	.section	.note.nv.cuinfo,"",@"SHT_NOTE"
	.sectionflags	@"SHF_NOTE_NV_CUINFO"
        /*0018*/ 	.short	0x0002
        /*001a*/ 	.short	0x0064
        /*001c*/ 	.short	0x0082
	.zero		2


//--------------------- .nv.info                  --------------------------
	.section	.nv.info,"",@"SHT_CUDA_INFO"
	.align	4


	//----- nvinfo : EIATTR_REGCOUNT
	.align		4
        /*0000*/ 	.byte	0x04, 0x2f
        /*0002*/ 	.short	(.L_1 - .L_0)
	.align		4
.L_0:
        /*0004*/ 	.word	index@(_Z13DefaultKernelPfS_S_l)
        /*0008*/ 	.word	0x0000000e


	//----- nvinfo : EIATTR_FRAME_SIZE
	.align		4
.L_1:
        /*000c*/ 	.byte	0x04, 0x11
        /*000e*/ 	.short	(.L_3 - .L_2)
	.align		4
.L_2:
        /*0010*/ 	.word	index@(_Z13DefaultKernelPfS_S_l)
        /*0014*/ 	.word	0x00000000


	//----- nvinfo : EIATTR_MIN_STACK_SIZE
	.align		4
.L_3:
        /*0018*/ 	.byte	0x04, 0x12
        /*001a*/ 	.short	(.L_5 - .L_4)
	.align		4
.L_4:
        /*001c*/ 	.word	index@(_Z13DefaultKernelPfS_S_l)
        /*0020*/ 	.word	0x00000000
.L_5:


//--------------------- .nv.compat                --------------------------
	.section	.nv.compat,"",@"SHT_CUDA_COMPAT_INFO"
	.align	4
        /*0000*/ 	.byte	0x02, 0x09, 0x00, 0x00, 0x02, 0x02, 0x01, 0x00, 0x02, 0x05, 0x05, 0x00, 0x03, 0x07, 0x01, 0x01
        /*0010*/ 	.byte	0x02, 0x03, 0x00, 0x00, 0x02, 0x06, 0x01, 0x00, 0x04, 0x0b, 0x08, 0x00, 0x09, 0x00, 0x00, 0x00
        /*0020*/ 	.byte	0x00, 0x00, 0x00, 0x00


//--------------------- .nv.info._Z13DefaultKernelPfS_S_l --------------------------
	.section	.nv.info._Z13DefaultKernelPfS_S_l,"",@"SHT_CUDA_INFO"
	.sectionflags	@""
	.align	4


	//----- nvinfo : EIATTR_CUDA_API_VERSION
	.align		4
        /*0000*/ 	.byte	0x04, 0x37
        /*0002*/ 	.short	(.L_7 - .L_6)
.L_6:
        /*0004*/ 	.word	0x00000082


	//----- nvinfo : EIATTR_KPARAM_INFO
	.align		4
.L_7:
        /*0008*/ 	.byte	0x04, 0x17
        /*000a*/ 	.short	(.L_9 - .L_8)
.L_8:
        /*000c*/ 	.word	0x00000000
        /*0010*/ 	.short	0x0003
        /*0012*/ 	.short	0x0018
        /*0014*/ 	.byte	0x00, 0xf0, 0x21, 0x00


	//----- nvinfo : EIATTR_KPARAM_INFO
	.align		4
.L_9:
        /*0018*/ 	.byte	0x04, 0x17
        /*001a*/ 	.short	(.L_11 - .L_10)
.L_10:
        /*001c*/ 	.word	0x00000000
        /*0020*/ 	.short	0x0002
        /*0022*/ 	.short	0x0010
        /*0024*/ 	.byte	0x00, 0xf5, 0x21, 0x00


	//----- nvinfo : EIATTR_KPARAM_INFO
	.align		4
.L_11:
        /*0028*/ 	.byte	0x04, 0x17
        /*002a*/ 	.short	(.L_13 - .L_12)
.L_12:
        /*002c*/ 	.word	0x00000000
        /*0030*/ 	.short	0x0001
        /*0032*/ 	.short	0x0008
        /*0034*/ 	.byte	0x00, 0xf5, 0x21, 0x00


	//----- nvinfo : EIATTR_KPARAM_INFO
	.align		4
.L_13:
        /*0038*/ 	.byte	0x04, 0x17
        /*003a*/ 	.short	(.L_15 - .L_14)
.L_14:
        /*003c*/ 	.word	0x00000000
        /*0040*/ 	.short	0x0000
        /*0042*/ 	.short	0x0000
        /*0044*/ 	.byte	0x00, 0xf5, 0x21, 0x00


	//----- nvinfo : EIATTR_SPARSE_MMA_MASK
	.align		4
.L_15:
        /*0048*/ 	.byte	0x03, 0x50
        /*004a*/ 	.short	0x0000


	//----- nvinfo : EIATTR_MAXREG_COUNT
	.align		4
        /*004c*/ 	.byte	0x03, 0x1b
        /*004e*/ 	.short	0x00ff


	//----- nvinfo : EIATTR_MERCURY_ISA_VERSION
	.align		4
        /*0050*/ 	.byte	0x03, 0x5f
        /*0052*/ 	.short	0x0101


	//----- nvinfo : EIATTR_VRC_CTA_INIT_COUNT
	.align		4
        /*0054*/ 	.byte	0x02, 0x4a
	.zero		1
	.zero		1


	//----- nvinfo : EIATTR_EXIT_INSTR_OFFSETS
	.align		4
        /*0058*/ 	.byte	0x04, 0x1c
        /*005a*/ 	.short	(.L_17 - .L_16)


	//   ....[0]....
.L_16:
        /*005c*/ 	.word	0x00000080


	//   ....[1]....
        /*0060*/ 	.word	0x00000190


	//   ....[2]....
        /*0064*/ 	.word	0x000001e0


	//----- nvinfo : EIATTR_CBANK_PARAM_SIZE
	.align		4
.L_17:
        /*0068*/ 	.byte	0x03, 0x19
        /*006a*/ 	.short	0x0020


	//----- nvinfo : EIATTR_PARAM_CBANK
	.align		4
        /*006c*/ 	.byte	0x04, 0x0a
        /*006e*/ 	.short	(.L_19 - .L_18)
	.align		4
.L_18:
        /*0070*/ 	.word	index@(.nv.constant0._Z13DefaultKernelPfS_S_l)
        /*0074*/ 	.short	0x0380
        /*0076*/ 	.short	0x0020


	//----- nvinfo : EIATTR_SW_WAR
	.align		4
.L_19:
        /*0078*/ 	.byte	0x04, 0x36
        /*007a*/ 	.short	(.L_21 - .L_20)
.L_20:
        /*007c*/ 	.word	0x00000008
.L_21:


//--------------------- .nv.callgraph             --------------------------
	.section	.nv.callgraph,"",@"SHT_CUDA_CALLGRAPH"
	.align	4
	.sectionentsize	8
	.align		4
        /*0000*/ 	.word	0x00000000
	.align		4
        /*0004*/ 	.word	0xffffffff
	.align		4
        /*0008*/ 	.word	0x00000000
	.align		4
        /*000c*/ 	.word	0xfffffffe
	.align		4
        /*0010*/ 	.word	0x00000000
	.align		4
        /*0014*/ 	.word	0xfffffffd
	.align		4
        /*0018*/ 	.word	0x00000000
	.align		4
        /*001c*/ 	.word	0xfffffffc


//--------------------- .text._Z13DefaultKernelPfS_S_l --------------------------
	.section	.text._Z13DefaultKernelPfS_S_l,"ax",@progbits
	.align	128
        .global         _Z13DefaultKernelPfS_S_l
        .type           _Z13DefaultKernelPfS_S_l,@function
        .size           _Z13DefaultKernelPfS_S_l,(.L_x_1 - _Z13DefaultKernelPfS_S_l)
        .other          _Z13DefaultKernelPfS_S_l,@"STO_CUDA_ENTRY STV_DEFAULT"
_Z13DefaultKernelPfS_S_l:
.text._Z13DefaultKernelPfS_S_l:
[----:B------:R-:W-:Y:S01]  /*0000*/  LDC R1, c[0x0][0x37c] ;  /* 0x0000df00ff017b82 */ /* 0x000fe20000000800 */
[----:B------:R-:W0:Y:S01]  /*0010*/  S2R R0, SR_CTAID.X ;  /* 0x0000000000007919 */ /* 0x000e220000002500 */
[----:B------:R-:W0:Y:S01]  /*0020*/  LDCU UR4, c[0x0][0x360] ;  /* 0x00006c00ff0477ac */ /* 0x000e220008000800 */
[----:B------:R-:W0:Y:S01]  /*0030*/  S2R R3, SR_TID.X ;  /* 0x0000000000037919 */ /* 0x000e220000002100 */
[----:B------:R-:W1:Y:S01]  /*0040*/  LDCU.64 UR6, c[0x0][0x398] ;  /* 0x00007300ff0677ac */ /* 0x000e620008000a00 */
[----:B0-----:R-:W-:-:S05]  /*0050*/  IMAD R0, R0, UR4, R3 ;  /* 0x0000000400007c24 */ /* 0x001fca000f8e0203 */
[----:B-1----:R-:W-:-:S04]  /*0060*/  ISETP.GE.U32.AND P0, PT, R0, UR6, PT ;  /* 0x0000000600007c0c */ /* 0x002fc8000bf06070 */
[----:B------:R-:W-:-:S13]  /*0070*/  ISETP.GE.AND.EX P0, PT, RZ, UR7, PT, P0 ;  /* 0x00000007ff007c0c */ /* 0x000fda000bf06300 */
[----:B------:R-:W-:Y:S05]  /*0080*/  @P0 EXIT ;  /* 0x000000000000094d */ /* 0x000fea0003800000 */
[----:B------:R-:W0:Y:S01]  /*0090*/  LDCU.128 UR8, c[0x0][0x380] ;  /* 0x00007000ff0877ac */ /* 0x000e220008000c00 */
[----:B------:R-:W-:Y:S01]  /*00a0*/  IMAD.SHL.U32 R9, R0, 0x4, RZ ;  /* 0x0000000400097824 */ /* 0x000fe200078e00ff */
[----:B------:R-:W-:Y:S01]  /*00b0*/  SHF.R.U32.HI R0, RZ, 0x1e, R0 ;  /* 0x0000001eff007819 */ /* 0x000fe20000011600 */
[----:B------:R-:W1:Y:S03]  /*00c0*/  LDCU.64 UR4, c[0x0][0x358] ;  /* 0x00006b00ff0477ac */ /* 0x000e660008000a00 */
[C---:B0-----:R-:W-:Y:S02]  /*00d0*/  IADD3 R4, P1, PT, R9.reuse, UR10, RZ ;  /* 0x0000000a09047c10 */ /* 0x041fe4000ff3e0ff */
[----:B------:R-:W-:Y:S02]  /*00e0*/  IADD3 R2, P0, PT, R9, UR8, RZ ;  /* 0x0000000809027c10 */ /* 0x000fe4000ff1e0ff */
[----:B------:R-:W-:-:S02]  /*00f0*/  IADD3.X R5, PT, PT, R0, UR11, RZ, P1, !PT ;  /* 0x0000000b00057c10 */ /* 0x000fc40008ffe4ff */
[----:B------:R-:W-:-:S04]  /*0100*/  IADD3.X R3, PT, PT, R0, UR9, RZ, P0, !PT ;  /* 0x0000000900037c10 */ /* 0x000fc800087fe4ff */
[----:B-1----:R-:W2:Y:S04]  /*0110*/  LDG.E R5, desc[UR4][R4.64] ;  /* 0x0000000404057981 */ /* 0x002ea8000c1e1900 */
[----:B------:R-:W2:Y:S02]  /*0120*/  LDG.E R2, desc[UR4][R2.64] ;  /* 0x0000000402027981 */ /* 0x000ea4000c1e1900 */
[----:B--2---:R-:W-:-:S13]  /*0130*/  FSETP.GE.AND P0, PT, R2, R5, PT ;  /* 0x000000050200720b */ /* 0x004fda0003f06000 */
[----:B------:R-:W0:Y:S01]  /*0140*/  @P0 LDC.64 R6, c[0x0][0x390] ;  /* 0x0000e400ff060b82 */ /* 0x000e220000000a00 */
[----:B------:R-:W-:Y:S01]  /*0150*/  @P0 IMAD.MOV.U32 R11, RZ, RZ, 0x3f800000 ;  /* 0x3f800000ff0b0424 */ /* 0x000fe200078e00ff */
[----:B0-----:R-:W-:-:S05]  /*0160*/  @P0 IADD3 R6, P1, PT, R9, R6, RZ ;  /* 0x0000000609060210 */ /* 0x001fca0007f3e0ff */
[----:B------:R-:W-:-:S05]  /*0170*/  @P0 IMAD.X R7, R0, 0x1, R7, P1 ;  /* 0x0000000100070824 */ /* 0x000fca00008e0607 */
[----:B------:R0:W-:Y:S01]  /*0180*/  @P0 STG.E desc[UR4][R6.64], R11 ;  /* 0x0000000b06000986 */ /* 0x0001e2000c101904 */
[----:B------:R-:W-:Y:S05]  /*0190*/  @P0 EXIT ;  /* 0x000000000000094d */ /* 0x000fea0003800000 */
[----:B------:R-:W1:Y:S02]  /*01a0*/  LDCU.64 UR6, c[0x0][0x390] ;  /* 0x00007200ff0677ac */ /* 0x000e640008000a00 */
[----:B-1----:R-:W-:-:S04]  /*01b0*/  IADD3 R2, P0, PT, R9, UR6, RZ ;  /* 0x0000000609027c10 */ /* 0x002fc8000ff1e0ff */
[----:B------:R-:W-:-:S05]  /*01c0*/  IADD3.X R3, PT, PT, R0, UR7, RZ, P0, !PT ;  /* 0x0000000700037c10 */ /* 0x000fca00087fe4ff */
[----:B------:R-:W-:Y:S01]  /*01d0*/  STG.E desc[UR4][R2.64], RZ ;  /* 0x000000ff02007986 */ /* 0x000fe2000c101904 */
[----:B------:R-:W-:Y:S05]  /*01e0*/  EXIT ;  /* 0x000000000000794d */ /* 0x000fea0003800000 */
.L_x_0:
[----:B------:R-:W-:-:S00]  /*01f0*/  BRA `(.L_x_0) ;  /* 0xfffffffc00fc7947 */ /* 0x000fc0000383ffff */
[----:B------:R-:W-:-:S00]  /*0200*/  NOP ;  /* 0x0000000000007918 */ /* 0x000fc00000000000 */
[----:B------:R-:W-:-:S00]  /*0210*/  NOP ;  /* 0x0000000000007918 */ /* 0x000fc00000000000 */
[----:B------:R-:W-:-:S00]  /*0220*/  NOP ;  /* 0x0000000000007918 */ /* 0x000fc00000000000 */
[----:B------:R-:W-:-:S00]  /*0230*/  NOP ;  /* 0x0000000000007918 */ /* 0x000fc00000000000 */
[----:B------:R-:W-:-:S00]  /*0240*/  NOP ;  /* 0x0000000000007918 */ /* 0x000fc00000000000 */
[----:B------:R-:W-:-:S00]  /*0250*/  NOP ;  /* 0x0000000000007918 */ /* 0x000fc00000000000 */
[----:B------:R-:W-:-:S00]  /*0260*/  NOP ;  /* 0x0000000000007918 */ /* 0x000fc00000000000 */
[----:B------:R-:W-:-:S00]  /*0270*/  NOP ;  /* 0x0000000000007918 */ /* 0x000fc00000000000 */
.L_x_1:


//--------------------- .nv.shared.reserved.0     --------------------------
	.section	.nv.shared.reserved.0,"aw",@nobits
	.weak		__nv_reservedSMEM_offset_0_alias
	.size		__nv_reservedSMEM_offset_0_alias, 0, 64
	.other		__nv_reservedSMEM_offset_0_alias,@"STO_CUDA_RESERVED_SHARED STV_DEFAULT"
__nv_reservedSMEM_offset_0_alias:
	.zero		0
	.zero		64


//--------------------- .nv.constant0._Z13DefaultKernelPfS_S_l --------------------------
	.section	.nv.constant0._Z13DefaultKernelPfS_S_l,"a",@progbits
	.sectionflags	@""
	.align	4
.nv.constant0._Z13DefaultKernelPfS_S_l:
	.zero		928


//--------------------- SYMBOLS --------------------------

	.type		.nv.reservedSmem.offset0,@object
	.size		.nv.reservedSmem.offset0,0x4
